	.headerflags	@"EF_CUDA_TEXMODE_UNIFIED EF_CUDA_64BIT_ADDRESS EF_CUDA_ACCELERATORS EF_CUDA_SM90 EF_CUDA_VIRTUAL_SM(EF_CUDA_SM90)"
	.elftype	@"ET_EXEC"


//--------------------- .nv.info                  --------------------------
	.section	.nv.info,"",@"SHT_CUDA_INFO"
	.align	4


	//----- nvinfo : EIATTR_REGCOUNT
	.align		4
        /*0000*/ 	.byte	0x04, 0x2f
        /*0002*/ 	.short	(.L_1 - .L_0)
	.align		4
.L_0:
        /*0004*/ 	.word	index@(triton_poi_fused__unsafe_index_20)
        /*0008*/ 	.word	0x00000010


	//----- nvinfo : EIATTR_MIN_STACK_SIZE
	.align		4
.L_1:
        /*000c*/ 	.byte	0x04, 0x12
        /*000e*/ 	.short	(.L_3 - .L_2)
	.align		4
.L_2:
        /*0010*/ 	.word	index@(triton_poi_fused__unsafe_index_20)
        /*0014*/ 	.word	0x00000000


	//----- nvinfo : EIATTR_FRAME_SIZE
	.align		4
.L_3:
        /*0018*/ 	.byte	0x04, 0x11
        /*001a*/ 	.short	(.L_5 - .L_4)
	.align		4
.L_4:
        /*001c*/ 	.word	index@(triton_poi_fused__unsafe_index_20)
        /*0020*/ 	.word	0x00000000


	//----- nvinfo : EIATTR_MIN_STACK_SIZE
	.align		4
.L_5:
        /*0024*/ 	.byte	0x04, 0x12
        /*0026*/ 	.short	(.L_7 - .L_6)
	.align		4
.L_6:
        /*0028*/ 	.word	index@(triton_poi_fused__unsafe_index_20)
        /*002c*/ 	.word	0x00000000
.L_7:


//--------------------- .nv.info.triton_poi_fused__unsafe_index_20 --------------------------
	.section	.nv.info.triton_poi_fused__unsafe_index_20,"",@"SHT_CUDA_INFO"
	.sectionflags	@""
	.align	4


	//----- nvinfo : EIATTR_CUDA_API_VERSION
	.align		4
        /*0000*/ 	.byte	0x04, 0x37
        /*0002*/ 	.short	(.L_9 - .L_8)
.L_8:
        /*0004*/ 	.word	0x0000007c


	//----- nvinfo : EIATTR_KPARAM_INFO
	.align		4
.L_9:
        /*0008*/ 	.byte	0x04, 0x17
        /*000a*/ 	.short	(.L_11 - .L_10)
.L_10:
        /*000c*/ 	.word	0x00000000
        /*0010*/ 	.short	0x0003
        /*0012*/ 	.short	0x0018
        /*0014*/ 	.byte	0x00, 0xf0, 0x11, 0x00


	//----- nvinfo : EIATTR_KPARAM_INFO
	.align		4
.L_11:
        /*0018*/ 	.byte	0x04, 0x17
        /*001a*/ 	.short	(.L_13 - .L_12)
.L_12:
        /*001c*/ 	.word	0x00000000
        /*0020*/ 	.short	0x0002
        /*0022*/ 	.short	0x0010
        /*0024*/ 	.byte	0x00, 0xf4, 0x21, 0x00


	//----- nvinfo : EIATTR_KPARAM_INFO
	.align		4
.L_13:
        /*0028*/ 	.byte	0x04, 0x17
        /*002a*/ 	.short	(.L_15 - .L_14)
.L_14:
        /*002c*/ 	.word	0x00000000
        /*0030*/ 	.short	0x0001
        /*0032*/ 	.short	0x0008
        /*0034*/ 	.byte	0x00, 0xf4, 0x21, 0x00


	//----- nvinfo : EIATTR_KPARAM_INFO
	.align		4
.L_15:
        /*0038*/ 	.byte	0x04, 0x17
        /*003a*/ 	.short	(.L_17 - .L_16)
.L_16:
        /*003c*/ 	.word	0x00000000
        /*0040*/ 	.short	0x0000
        /*0042*/ 	.short	0x0000
        /*0044*/ 	.byte	0x00, 0xf4, 0x21, 0x00


	//----- nvinfo : EIATTR_SPARSE_MMA_MASK
	.align		4
.L_17:
        /*0048*/ 	.byte	0x03, 0x50
        /*004a*/ 	.short	0x0000


	//----- nvinfo : EIATTR_MAXREG_COUNT
	.align		4
        /*004c*/ 	.byte	0x03, 0x1b
        /*004e*/ 	.short	0x00ff


	//----- nvinfo : EIATTR_EXIT_INSTR_OFFSETS
	.align		4
        /*0050*/ 	.byte	0x04, 0x1c
        /*0052*/ 	.short	(.L_19 - .L_18)


	//   ....[0]....
.L_18:
        /*0054*/ 	.word	0x00000330


	//----- nvinfo : EIATTR_REQNTID
	.align		4
.L_19:
        /*0058*/ 	.byte	0x04, 0x10
        /*005a*/ 	.short	(.L_21 - .L_20)
.L_20:
        /*005c*/ 	.word	0x00000080
        /*0060*/ 	.word	0x00000001
        /*0064*/ 	.word	0x00000001


	//----- nvinfo : EIATTR_CBANK_PARAM_SIZE
	.align		4
.L_21:
        /*0068*/ 	.byte	0x03, 0x19
        /*006a*/ 	.short	0x001c


	//----- nvinfo : EIATTR_PARAM_CBANK
	.align		4
        /*006c*/ 	.byte	0x04, 0x0a
        /*006e*/ 	.short	(.L_23 - .L_22)
	.align		4
.L_22:
        /*0070*/ 	.word	index@(.nv.constant0.triton_poi_fused__unsafe_index_20)
        /*0074*/ 	.short	0x0210
        /*0076*/ 	.short	0x001c


	//----- nvinfo : EIATTR_SW_WAR
	.align		4
.L_23:
        /*0078*/ 	.byte	0x04, 0x36
        /*007a*/ 	.short	(.L_25 - .L_24)
.L_24:
        /*007c*/ 	.word	0x00000008
.L_25:


//--------------------- .nv.callgraph             --------------------------
	.section	.nv.callgraph,"",@"SHT_CUDA_CALLGRAPH"
	.align	4
	.sectionentsize	8
	.align		4
        /*0000*/ 	.word	0x00000000
	.align		4
        /*0004*/ 	.word	0xffffffff
	.align		4
        /*0008*/ 	.word	0x00000000
	.align		4
        /*000c*/ 	.word	0xfffffffe
	.align		4
        /*0010*/ 	.word	0x00000000
	.align		4
        /*0014*/ 	.word	0xfffffffd
	.align		4
        /*0018*/ 	.word	0x00000000
	.align		4
        /*001c*/ 	.word	0xfffffffc


//--------------------- .text.triton_poi_fused__unsafe_index_20 --------------------------
	.section	.text.triton_poi_fused__unsafe_index_20,"ax",@progbits
	.align	128
        .global         triton_poi_fused__unsafe_index_20
        .type           triton_poi_fused__unsafe_index_20,@function
        .size           triton_poi_fused__unsafe_index_20,(.L_x_1 - triton_poi_fused__unsafe_index_20)
        .other          triton_poi_fused__unsafe_index_20,@"STO_CUDA_ENTRY STV_DEFAULT"
triton_poi_fused__unsafe_index_20:
.text.triton_poi_fused__unsafe_index_20:
[----:B------:R-:W-:Y:S01]  /*0000*/  LDC R1, c[0x0][0x28] ;  /* 0x00000a00ff017b82 */ /* 0x000fe20000000800 */
[----:B------:R-:W1:Y:S07]  /*0010*/  S2R R0, SR_TID.X ;  /* 0x0000000000007919 */ /* 0x000e6e0000002100 */
[----:B------:R-:W2:Y:S01]  /*0020*/  LDC.64 R4, c[0x0][0x210] ;  /* 0x00008400ff047b82 */ /* 0x000ea20000000a00 */
[----:B------:R-:W-:Y:S01]  /*0030*/  ULDC.64 UR4, c[0x0][0x208] ;  /* 0x0000820000047ab9 */ /* 0x000fe20000000a00 */
[----:B------:R-:W-:Y:S01]  /*0040*/  ULDC.64 UR6, c[0x0][0x218] ;  /* 0x0000860000067ab9 */ /* 0x000fe20000000a00 */
[----:B------:R-:W3:Y:S01]  /*0050*/  S2R R11, SR_CTAID.X ;  /* 0x00000000000b7919 */ /* 0x000ee20000002500 */
[----:B-1----:R-:W-:-:S05]  /*0060*/  IMAD.SHL.U32 R0, R0, 0x2, RZ ;  /* 0x0000000200007824 */ /* 0x002fca00078e00ff */
[----:B------:R-:W-:-:S05]  /*0070*/  LOP3.LUT R0, R0, 0xfe, RZ, 0xc0, !PT ;  /* 0x000000fe00007812 */ /* 0x000fca00078ec0ff */
[----:B---3--:R-:W-:-:S05]  /*0080*/  IMAD R0, R11, 0x100, R0 ;  /* 0x000001000b007824 */ /* 0x008fca00078e0200 */
[----:B------:R-:W-:-:S04]  /*0090*/  SHF.R.S32.HI R3, RZ, 0x1f, R0 ;  /* 0x0000001fff037819 */ /* 0x000fc80000011400 */
[----:B------:R-:W-:-:S04]  /*00a0*/  LEA.HI R3, R3, R0, RZ, 0x2 ;  /* 0x0000000003037211 */ /* 0x000fc800078f10ff */
[----:B------:R-:W-:Y:S02]  /*00b0*/  SHF.R.S32.HI R2, RZ, 0x2, R3 ;  /* 0x00000002ff027819 */ /* 0x000fe40000011403 */
[----:B------:R-:W-:Y:S02]  /*00c0*/  LOP3.LUT R9, R3, 0xfffffffc, RZ, 0xc0, !PT ;  /* 0xfffffffc03097812 */ /* 0x000fe400078ec0ff */
[----:B------:R-:W-:-:S03]  /*00d0*/  LEA.HI R6, R2, R2, RZ, 0x2 ;  /* 0x0000000202067211 */ /* 0x000fc600078f10ff */
[----:B------:R-:W-:Y:S01]  /*00e0*/  IMAD.IADD R9, R0, 0x1, -R9 ;  /* 0x0000000100097824 */ /* 0x000fe200078e0a09 */
[----:B------:R-:W-:-:S05]  /*00f0*/  LOP3.LUT R7, R6, 0xfffffffc, RZ, 0xc0, !PT ;  /* 0xfffffffc06077812 */ /* 0x000fca00078ec0ff */
[----:B------:R-:W-:-:S04]  /*0100*/  IMAD.IADD R7, R2, 0x1, -R7 ;  /* 0x0000000102077824 */ /* 0x000fc800078e0a07 */
[----:B--2---:R-:W-:-:S06]  /*0110*/  IMAD.WIDE R2, R7, 0x8, R4 ;  /* 0x0000000807027825 */ /* 0x004fcc00078e0204 */
[----:B------:R-:W2:Y:S01]  /*0120*/  LDG.E.EL.64 R2, desc[UR4][R2.64] ;  /* 0x0000000402027981 */ /* 0x000ea2000c2e1b00 */
[----:B------:R-:W-:-:S06]  /*0130*/  IMAD.WIDE R4, R9, 0x8, R4 ;  /* 0x0000000809047825 */ /* 0x000fcc00078e0204 */
[----:B------:R-:W3:Y:S01]  /*0140*/  LDG.E.EL.128 R4, desc[UR4][R4.64] ;  /* 0x0000000404047981 */ /* 0x000ee2000c2e1d00 */
[----:B------:R-:W-:Y:S02]  /*0150*/  SHF.R.S32.HI R10, RZ, 0x17, R11 ;  /* 0x00000017ff0a7819 */ /* 0x000fe4000001140b */
[----:B--2---:R-:W-:-:S04]  /*0160*/  SHF.R.U32.HI R9, RZ, 0x1e, R3 ;  /* 0x0000001eff097819 */ /* 0x004fc80000011603 */
[----:B------:R-:W-:Y:S02]  /*0170*/  LOP3.LUT R9, R9, 0x2, RZ, 0xc0, !PT ;  /* 0x0000000209097812 */ /* 0x000fe400078ec0ff */
[C---:B---3--:R-:W-:Y:S02]  /*0180*/  LEA R12, P1, R4.reuse, UR6, 0x2 ;  /* 0x00000006040c7c11 */ /* 0x048fe4000f8210ff */
[----:B------:R-:W-:Y:S02]  /*0190*/  IADD3 R8, P0, R2, R9, RZ ;  /* 0x0000000902087210 */ /* 0x000fe40007f1e0ff */
[--C-:B------:R-:W-:Y:S02]  /*01a0*/  LEA.HI.X R11, R4, UR7, R5.reuse, 0x2, P1 ;  /* 0x00000007040b7c11 */ /* 0x100fe400088f1405 */
[----:B------:R-:W-:Y:S01]  /*01b0*/  SHF.R.U32.HI R9, RZ, 0x1c, R5 ;  /* 0x0000001cff097819 */ /* 0x000fe20000011605 */
[----:B------:R-:W-:Y:S01]  /*01c0*/  IMAD.X R13, RZ, RZ, R3, P0 ;  /* 0x000000ffff0d7224 */ /* 0x000fe200000e0603 */
[----:B------:R-:W-:-:S02]  /*01d0*/  SGXT R3, R10, 0x1 ;  /* 0x000000010a03781a */ /* 0x000fc40000000200 */
[----:B------:R-:W-:Y:S02]  /*01e0*/  SHF.R.U32.HI R4, RZ, 0x1c, R7 ;  /* 0x0000001cff047819 */ /* 0x000fe40000011607 */
[C---:B------:R-:W-:Y:S01]  /*01f0*/  SHF.L.U64.HI R10, R8.reuse, 0x3, R13 ;  /* 0x00000003080a7819 */ /* 0x040fe2000001020d */
[----:B------:R-:W-:Y:S01]  /*0200*/  IMAD.SHL.U32 R8, R8, 0x8, RZ ;  /* 0x0000000808087824 */ /* 0x000fe200078e00ff */
[----:B------:R-:W-:Y:S02]  /*0210*/  LEA R5, P0, R6, UR6, 0x2 ;  /* 0x0000000606057c11 */ /* 0x000fe4000f8010ff */
[----:B------:R-:W-:Y:S02]  /*0220*/  LOP3.LUT R9, R9, 0x8, RZ, 0xc0, !PT ;  /* 0x0000000809097812 */ /* 0x000fe400078ec0ff */
[----:B------:R-:W-:Y:S02]  /*0230*/  LOP3.LUT R4, R4, 0x8, RZ, 0xc0, !PT ;  /* 0x0000000804047812 */ /* 0x000fe400078ec0ff */
[----:B------:R-:W-:-:S02]  /*0240*/  LEA.HI R3, R3, R0, RZ, 0x4 ;  /* 0x0000000003037211 */ /* 0x000fc400078f20ff */
[----:B------:R-:W-:Y:S02]  /*0250*/  LEA.HI.X R7, R6, UR7, R7, 0x2, P0 ;  /* 0x0000000706077c11 */ /* 0x000fe400080f1407 */
[C---:B------:R-:W-:Y:S02]  /*0260*/  IADD3 R2, P0, P1, R8.reuse, R12, R9 ;  /* 0x0000000c08027210 */ /* 0x040fe4000791e009 */
[----:B------:R-:W-:Y:S02]  /*0270*/  IADD3 R4, P2, P3, R8, R5, R4 ;  /* 0x0000000508047210 */ /* 0x000fe40007b5e004 */
[----:B------:R-:W-:Y:S02]  /*0280*/  SHF.R.S32.HI R6, RZ, 0x4, R3 ;  /* 0x00000004ff067819 */ /* 0x000fe40000011403 */
[C---:B------:R-:W-:Y:S02]  /*0290*/  IADD3.X R3, R10.reuse, R11, RZ, P0, P1 ;  /* 0x0000000b0a037210 */ /* 0x040fe400007e24ff */
[----:B------:R-:W-:Y:S01]  /*02a0*/  IADD3.X R5, R10, R7, RZ, P2, P3 ;  /* 0x000000070a057210 */ /* 0x000fe200017e64ff */
[----:B------:R-:W-:-:S04]  /*02b0*/  IMAD.SHL.U32 R7, R6, 0x4, RZ ;  /* 0x0000000406077824 */ /* 0x000fc800078e00ff */
[----:B------:R-:W-:-:S04]  /*02c0*/  IMAD.WIDE R2, R7, 0x4, R2 ;  /* 0x0000000407027825 */ /* 0x000fc800078e0202 */
[----:B------:R-:W-:Y:S01]  /*02d0*/  IMAD.WIDE R4, R7, 0x4, R4 ;  /* 0x0000000407047825 */ /* 0x000fe200078e0204 */
[----:B------:R-:W2:Y:S01]  /*02e0*/  LDG.E.EL R8, desc[UR4][R2.64] ;  /* 0x0000000402087981 */ /* 0x000ea2000c2e1900 */
[----:B------:R-:W1:Y:S03]  /*02f0*/  LDC.64 R6, c[0x0][0x220] ;  /* 0x00008800ff067b82 */ /* 0x000e660000000a00 */
[----:B------:R-:W2:Y:S01]  /*0300*/  LDG.E.EL R9, desc[UR4][R4.64] ;  /* 0x0000000404097981 */ /* 0x000ea2000c2e1900 */
[----:B-1----:R-:W-:-:S05]  /*0310*/  IMAD.WIDE R6, R0, 0x4, R6 ;  /* 0x0000000400067825 */ /* 0x002fca00078e0206 */
[----:B--2---:R-:W-:Y:S01]  /*0320*/  STG.E.64 desc[UR4][R6.64], R8 ;  /* 0x0000000806007986 */ /* 0x004fe2000c101b04 */
[----:B------:R-:W-:Y:S05]  /*0330*/  EXIT ;  /* 0x000000000000794d */ /* 0x000fea0003800000 */
.L_x_0:
[----:B------:R-:W-:-:S00]  /*0340*/  BRA `(.L_x_0) ;  /* 0xfffffffc00fc7947 */ /* 0x000fc0000383ffff */
[----:B------:R-:W-:-:S00]  /*0350*/  NOP ;  /* 0x0000000000007918 */ /* 0x000fc00000000000 */
        /* <DEDUP_REMOVED lines=10> */
.L_x_1:


//--------------------- .nv.constant0.triton_poi_fused__unsafe_index_20 --------------------------
	.section	.nv.constant0.triton_poi_fused__unsafe_index_20,"a",@progbits
	.sectionflags	@""
	.align	4
.nv.constant0.triton_poi_fused__unsafe_index_20:
	.zero		556
